	.headerflags	@"EF_CUDA_TEXMODE_UNIFIED EF_CUDA_64BIT_ADDRESS EF_CUDA_ACCELERATORS EF_CUDA_SM90 EF_CUDA_VIRTUAL_SM(EF_CUDA_SM90)"
	.elftype	@"ET_EXEC"


//--------------------- .nv.info                  --------------------------
	.section	.nv.info,"",@"SHT_CUDA_INFO"
	.align	4


	//----- nvinfo : EIATTR_REGCOUNT
	.align		4
        /*0000*/ 	.byte	0x04, 0x2f
        /*0002*/ 	.short	(.L_3 - .L_2)
	.align		4
.L_2:
        /*0004*/ 	.word	index@(triton_poi_fused__native_batch_norm_legit_no_training_relu_3)
        /*0008*/ 	.word	0x00000020


	//----- nvinfo : EIATTR_MIN_STACK_SIZE
	.align		4
.L_3:
        /*000c*/ 	.byte	0x04, 0x12
        /*000e*/ 	.short	(.L_5 - .L_4)
	.align		4
.L_4:
        /*0010*/ 	.word	index@(triton_poi_fused__native_batch_norm_legit_no_training_relu_3)
        /*0014*/ 	.word	0x00000000


	//----- nvinfo : EIATTR_FRAME_SIZE
	.align		4
.L_5:
        /*0018*/ 	.byte	0x04, 0x11
        /*001a*/ 	.short	(.L_7 - .L_6)
	.align		4
.L_6:
        /*001c*/ 	.word	index@(triton_poi_fused__native_batch_norm_legit_no_training_relu_3)
        /*0020*/ 	.word	0x00000000


	//----- nvinfo : EIATTR_MIN_STACK_SIZE
	.align		4
.L_7:
        /*0024*/ 	.byte	0x04, 0x12
        /*0026*/ 	.short	(.L_9 - .L_8)
	.align		4
.L_8:
        /*0028*/ 	.word	index@(triton_poi_fused__native_batch_norm_legit_no_training_relu_3)
        /*002c*/ 	.word	0x00000000
.L_9:


//--------------------- .nv.info.triton_poi_fused__native_batch_norm_legit_no_training_relu_3 --------------------------
	.section	.nv.info.triton_poi_fused__native_batch_norm_legit_no_training_relu_3,"",@"SHT_CUDA_INFO"
	.sectionflags	@""
	.align	4


	//----- nvinfo : EIATTR_CUDA_API_VERSION
	.align		4
        /*0000*/ 	.byte	0x04, 0x37
        /*0002*/ 	.short	(.L_11 - .L_10)
.L_10:
        /*0004*/ 	.word	0x0000007c


	//----- nvinfo : EIATTR_KPARAM_INFO
	.align		4
.L_11:
        /*0008*/ 	.byte	0x04, 0x17
        /*000a*/ 	.short	(.L_13 - .L_12)
.L_12:
        /*000c*/ 	.word	0x00000000
        /*0010*/ 	.short	0x0006
        /*0012*/ 	.short	0x0030
        /*0014*/ 	.byte	0x00, 0xf0, 0x11, 0x00


	//----- nvinfo : EIATTR_KPARAM_INFO
	.align		4
.L_13:
        /*0018*/ 	.byte	0x04, 0x17
        /*001a*/ 	.short	(.L_15 - .L_14)
.L_14:
        /*001c*/ 	.word	0x00000000
        /*0020*/ 	.short	0x0005
        /*0022*/ 	.short	0x0028
        /*0024*/ 	.byte	0x00, 0xf4, 0x21, 0x00


	//----- nvinfo : EIATTR_KPARAM_INFO
	.align		4
.L_15:
        /*0028*/ 	.byte	0x04, 0x17
        /*002a*/ 	.short	(.L_17 - .L_16)
.L_16:
        /*002c*/ 	.word	0x00000000
        /*0030*/ 	.short	0x0004
        /*0032*/ 	.short	0x0020
        /*0034*/ 	.byte	0x00, 0xf4, 0x21, 0x00


	//----- nvinfo : EIATTR_KPARAM_INFO
	.align		4
.L_17:
        /*0038*/ 	.byte	0x04, 0x17
        /*003a*/ 	.short	(.L_19 - .L_18)
.L_18:
        /*003c*/ 	.word	0x00000000
        /*0040*/ 	.short	0x0003
        /*0042*/ 	.short	0x0018
        /*0044*/ 	.byte	0x00, 0xf4, 0x21, 0x00


	//----- nvinfo : EIATTR_KPARAM_INFO
	.align		4
.L_19:
        /*0048*/ 	.byte	0x04, 0x17
        /*004a*/ 	.short	(.L_21 - .L_20)
.L_20:
        /*004c*/ 	.word	0x00000000
        /*0050*/ 	.short	0x0002
        /*0052*/ 	.short	0x0010
        /*0054*/ 	.byte	0x00, 0xf4, 0x21, 0x00


	//----- nvinfo : EIATTR_KPARAM_INFO
	.align		4
.L_21:
        /*0058*/ 	.byte	0x04, 0x17
        /*005a*/ 	.short	(.L_23 - .L_22)
.L_22:
        /*005c*/ 	.word	0x00000000
        /*0060*/ 	.short	0x0001
        /*0062*/ 	.short	0x0008
        /*0064*/ 	.byte	0x00, 0xf4, 0x21, 0x00


	//----- nvinfo : EIATTR_KPARAM_INFO
	.align		4
.L_23:
        /*0068*/ 	.byte	0x04, 0x17
        /*006a*/ 	.short	(.L_25 - .L_24)
.L_24:
        /*006c*/ 	.word	0x00000000
        /*0070*/ 	.short	0x0000
        /*0072*/ 	.short	0x0000
        /*0074*/ 	.byte	0x00, 0xf4, 0x21, 0x00


	//----- nvinfo : EIATTR_SPARSE_MMA_MASK
	.align		4
.L_25:
        /*0078*/ 	.byte	0x03, 0x50
        /*007a*/ 	.short	0x0000


	//----- nvinfo : EIATTR_MAXREG_COUNT
	.align		4
        /*007c*/ 	.byte	0x03, 0x1b
        /*007e*/ 	.short	0x00ff


	//----- nvinfo : EIATTR_EXIT_INSTR_OFFSETS
	.align		4
        /*0080*/ 	.byte	0x04, 0x1c
        /*0082*/ 	.short	(.L_27 - .L_26)


	//   ....[0]....
.L_26:
        /*0084*/ 	.word	0x000006c0


	//----- nvinfo : EIATTR_REQNTID
	.align		4
.L_27:
        /*0088*/ 	.byte	0x04, 0x10
        /*008a*/ 	.short	(.L_29 - .L_28)
.L_28:
        /*008c*/ 	.word	0x00000080
        /*0090*/ 	.word	0x00000001
        /*0094*/ 	.word	0x00000001


	//----- nvinfo : EIATTR_CBANK_PARAM_SIZE
	.align		4
.L_29:
        /*0098*/ 	.byte	0x03, 0x19
        /*009a*/ 	.short	0x0034


	//----- nvinfo : EIATTR_PARAM_CBANK
	.align		4
        /*009c*/ 	.byte	0x04, 0x0a
        /*009e*/ 	.short	(.L_31 - .L_30)
	.align		4
.L_30:
        /*00a0*/ 	.word	index@(.nv.constant0.triton_poi_fused__native_batch_norm_legit_no_training_relu_3)
        /*00a4*/ 	.short	0x0210
        /*00a6*/ 	.short	0x0034


	//----- nvinfo : EIATTR_SW_WAR
	.align		4
.L_31:
        /*00a8*/ 	.byte	0x04, 0x36
        /*00aa*/ 	.short	(.L_33 - .L_32)
.L_32:
        /*00ac*/ 	.word	0x00000008
.L_33:


//--------------------- .nv.callgraph             --------------------------
	.section	.nv.callgraph,"",@"SHT_CUDA_CALLGRAPH"
	.align	4
	.sectionentsize	8
	.align		4
        /*0000*/ 	.word	0x00000000
	.align		4
        /*0004*/ 	.word	0xffffffff
	.align		4
        /*0008*/ 	.word	0x00000000
	.align		4
        /*000c*/ 	.word	0xfffffffe
	.align		4
        /*0010*/ 	.word	0x00000000
	.align		4
        /*0014*/ 	.word	0xfffffffd
	.align		4
        /*0018*/ 	.word	0x00000000
	.align		4
        /*001c*/ 	.word	0xfffffffc


//--------------------- .nv.constant4             --------------------------
	.section	.nv.constant4,"a",@progbits
	.align	8
	.align		8
.nv.constant4:
        /*0000*/ 	.dword	_$_str
	.align		8
        /*0008*/ 	.dword	_$_str_$_2


//--------------------- .text.triton_poi_fused__native_batch_norm_legit_no_training_relu_3 --------------------------
	.section	.text.triton_poi_fused__native_batch_norm_legit_no_training_relu_3,"ax",@progbits
	.align	128
        .global         triton_poi_fused__native_batch_norm_legit_no_training_relu_3
        .type           triton_poi_fused__native_batch_norm_legit_no_training_relu_3,@function
        .size           triton_poi_fused__native_batch_norm_legit_no_training_relu_3,(.L_x_1 - triton_poi_fused__native_batch_norm_legit_no_training_relu_3)
        .other          triton_poi_fused__native_batch_norm_legit_no_training_relu_3,@"STO_CUDA_ENTRY STV_DEFAULT"
triton_poi_fused__native_batch_norm_legit_no_training_relu_3:
.text.triton_poi_fused__native_batch_norm_legit_no_training_relu_3:
[----:B------:R-:W-:Y:S01]  /*0000*/  LDC R1, c[0x0][0x28] ;  /* 0x00000a00ff017b82 */ /* 0x000fe20000000800 */
[----:B------:R-:W1:Y:S01]  /*0010*/  S2R R0, SR_TID.X ;  /* 0x0000000000007919 */ /* 0x000e620000002100 */
[----:B------:R-:W-:-:S06]  /*0020*/  ULDC.64 UR4, c[0x0][0x208] ;  /* 0x0000820000047ab9 */ /* 0x000fcc0000000a00 */
[----:B------:R-:W2:Y:S01]  /*0030*/  LDC.64 R16, c[0x0][0x218] ;  /* 0x00008600ff107b82 */ /* 0x000ea20000000a00 */
[----:B------:R-:W3:Y:S07]  /*0040*/  S2R R3, SR_CTAID.X ;  /* 0x0000000000037919 */ /* 0x000eee0000002500 */
[----:B------:R-:W4:Y:S08]  /*0050*/  LDC.64 R14, c[0x0][0x210] ;  /* 0x00008400ff0e7b82 */ /* 0x000f300000000a00 */
[----:B------:R-:W5:Y:S01]  /*0060*/  LDC.64 R12, c[0x0][0x230] ;  /* 0x00008c00ff0c7b82 */ /* 0x000f620000000a00 */
[----:B-1----:R-:W-:-:S02]  /*0070*/  SHF.L.U32 R0, R0, 0x2, RZ ;  /* 0x0000000200007819 */ /* 0x002fc400000006ff */
[----:B---3--:R-:W-:Y:S02]  /*0080*/  SHF.R.S32.HI R5, RZ, 0x15, R3 ;  /* 0x00000015ff057819 */ /* 0x008fe40000011403 */
[----:B------:R-:W-:Y:S02]  /*0090*/  LOP3.LUT R0, R0, 0x1fc, RZ, 0xc0, !PT ;  /* 0x000001fc00007812 */ /* 0x000fe400078ec0ff */
[----:B------:R-:W-:Y:S02]  /*00a0*/  SGXT R5, R5, 0x1 ;  /* 0x000000010505781a */ /* 0x000fe40000000200 */
[----:B------:R-:W-:Y:S02]  /*00b0*/  LEA R18, R3, R0, 0xa ;  /* 0x0000000003127211 */ /* 0x000fe400078e50ff */
[----:B------:R-:W1:Y:S02]  /*00c0*/  LDC.64 R2, c[0x0][0x220] ;  /* 0x00008800ff027b82 */ /* 0x000e640000000a00 */
[----:B------:R-:W-:-:S04]  /*00d0*/  LEA.HI R5, R5, R18, RZ, 0xa ;  /* 0x0000001205057211 */ /* 0x000fc800078f50ff */
[----:B------:R-:W-:Y:S02]  /*00e0*/  SHF.R.S32.HI R23, RZ, 0xa, R5 ;  /* 0x0000000aff177819 */ /* 0x000fe40000011405 */
[----:B------:R-:W-:Y:S02]  /*00f0*/  IADD3 R5, R5, 0x200, RZ ;  /* 0x0000020005057810 */ /* 0x000fe40007ffe0ff */
[----:B------:R-:W-:Y:S02]  /*0100*/  LEA.HI R0, R23, R23, RZ, 0x6 ;  /* 0x0000001717007211 */ /* 0x000fe400078f30ff */
[----:B------:R-:W-:Y:S02]  /*0110*/  SHF.R.S32.HI R5, RZ, 0xa, R5 ;  /* 0x0000000aff057819 */ /* 0x000fe40000011405 */
[----:B------:R-:W-:Y:S02]  /*0120*/  LOP3.LUT R0, R0, 0xffffffc0, RZ, 0xc0, !PT ;  /* 0xffffffc000007812 */ /* 0x000fe400078ec0ff */
[----:B------:R-:W-:-:S02]  /*0130*/  LEA.HI R4, R5, R5, RZ, 0x6 ;  /* 0x0000000505047211 */ /* 0x000fc400078f30ff */
[----:B------:R-:W-:Y:S02]  /*0140*/  IADD3 R23, R23, -R0, RZ ;  /* 0x8000000017177210 */ /* 0x000fe40007ffe0ff */
[----:B------:R-:W-:-:S04]  /*0150*/  LOP3.LUT R4, R4, 0xffffffc0, RZ, 0xc0, !PT ;  /* 0xffffffc004047812 */ /* 0x000fc800078ec0ff */
[----:B------:R-:W-:Y:S01]  /*0160*/  IADD3 R19, R5, -R4, RZ ;  /* 0x8000000405137210 */ /* 0x000fe20007ffe0ff */
[----:B-1----:R-:W-:-:S04]  /*0170*/  IMAD.WIDE R8, R23, 0x4, R2 ;  /* 0x0000000417087825 */ /* 0x002fc800078e0202 */
[----:B------:R-:W-:Y:S01]  /*0180*/  IMAD.WIDE R10, R19, 0x4, R2 ;  /* 0x00000004130a7825 */ /* 0x000fe200078e0202 */
[----:B------:R-:W3:Y:S01]  /*0190*/  LDG.E.EL R20, desc[UR4][R8.64] ;  /* 0x0000000408147981 */ /* 0x000ee2000c2e1900 */
[----:B------:R-:W1:Y:S03]  /*01a0*/  LDC.64 R2, c[0x0][0x228] ;  /* 0x00008a00ff027b82 */ /* 0x000e660000000a00 */
[----:B------:R-:W3:Y:S01]  /*01b0*/  LDG.E.EL R21, desc[UR4][R10.64] ;  /* 0x000000040a157981 */ /* 0x000ee2000c2e1900 */
[----:B--2---:R-:W-:-:S04]  /*01c0*/  IMAD.WIDE R26, R23, 0x4, R16 ;  /* 0x00000004171a7825 */ /* 0x004fc800078e0210 */
[----:B----4-:R-:W-:Y:S01]  /*01d0*/  IMAD.WIDE R14, R18, 0x4, R14 ;  /* 0x00000004120e7825 */ /* 0x010fe200078e020e */
[----:B------:R-:W2:Y:S04]  /*01e0*/  LDG.E.EL R0, desc[UR4][R26.64] ;  /* 0x000000041a007981 */ /* 0x000ea8000c2e1900 */
[----:B------:R-:W2:Y:S01]  /*01f0*/  LDG.E.128 R4, desc[UR4][R14.64] ;  /* 0x000000040e047981 */ /* 0x000ea2000c1e1d00 */
[----:B------:R-:W-:-:S03]  /*0200*/  IMAD.WIDE R16, R19, 0x4, R16 ;  /* 0x0000000413107825 */ /* 0x000fc600078e0210 */
[----:B------:R-:W4:Y:S04]  /*0210*/  LDG.E.128 R8, desc[UR4][R14.64+0x800] ;  /* 0x000800040e087981 */ /* 0x000f28000c1e1d00 */
[----:B------:R-:W4:Y:S01]  /*0220*/  LDG.E.EL R16, desc[UR4][R16.64] ;  /* 0x0000000410107981 */ /* 0x000f22000c2e1900 */
[----:B01----:R-:W-:-:S04]  /*0230*/  IMAD.WIDE R24, R23, 0x4, R2 ;  /* 0x0000000417187825 */ /* 0x003fc800078e0202 */
[----:B-----5:R-:W-:Y:S02]  /*0240*/  IMAD.WIDE R22, R23, 0x4, R12 ;  /* 0x0000000417167825 */ /* 0x020fe400078e020c */
[----:B------:R-:W5:Y:S04]  /*0250*/  LDG.E.EL R24, desc[UR4][R24.64] ;  /* 0x0000000418187981 */ /* 0x000f68000c2e1900 */
[----:B------:R-:W5:Y:S01]  /*0260*/  LDG.E.EL R23, desc[UR4][R22.64] ;  /* 0x0000000416177981 */ /* 0x000f62000c2e1900 */
[----:B------:R-:W-:-:S04]  /*0270*/  IMAD.WIDE R2, R19, 0x4, R2 ;  /* 0x0000000413027825 */ /* 0x000fc800078e0202 */
[----:B------:R-:W-:Y:S02]  /*0280*/  IMAD.WIDE R28, R19, 0x4, R12 ;  /* 0x00000004131c7825 */ /* 0x000fe400078e020c */
[----:B------:R0:W4:Y:S04]  /*0290*/  LDG.E.EL R12, desc[UR4][R2.64] ;  /* 0x00000004020c7981 */ /* 0x000128000c2e1900 */
[----:B------:R-:W4:Y:S01]  /*02a0*/  LDG.E.EL R13, desc[UR4][R28.64] ;  /* 0x000000041c0d7981 */ /* 0x000f22000c2e1900 */
[----:B0-----:R-:W-:Y:S01]  /*02b0*/  HFMA2.MMA R3, -RZ, RZ, 1.625, 0 ;  /* 0x3e800000ff037435 */ /* 0x001fe200000001ff */
[----:B---3--:R-:W-:-:S04]  /*02c0*/  FADD R20, R20, 9.9999997473787516356e-06 ;  /* 0x3727c5ac14147421 */ /* 0x008fc80000000000 */
[----:B------:R-:W0:Y:S01]  /*02d0*/  MUFU.SQRT R19, R20 ;  /* 0x0000001400137308 */ /* 0x000e220000002000 */
[----:B------:R-:W-:-:S07]  /*02e0*/  FADD R21, R21, 9.9999997473787516356e-06 ;  /* 0x3727c5ac15157421 */ /* 0x000fce0000000000 */
[----:B------:R-:W1:Y:S01]  /*02f0*/  MUFU.SQRT R25, R21 ;  /* 0x0000001500197308 */ /* 0x000e620000002000 */
[C---:B0-----:R-:W-:Y:S02]  /*0300*/  FSETP.GT.AND P0, PT, R19.reuse, 8.50705917302346158658e+37, PT ;  /* 0x7e8000001300780b */ /* 0x041fe40003f04000 */
[----:B------:R-:W-:Y:S02]  /*0310*/  FSETP.GEU.AND P2, PT, R19, 1.175494350822287508e-38, PT ;  /* 0x008000001300780b */ /* 0x000fe40003f4e000 */
[C---:B-1----:R-:W-:Y:S02]  /*0320*/  FSETP.GT.AND P1, PT, R25.reuse, 8.50705917302346158658e+37, PT ;  /* 0x7e8000001900780b */ /* 0x042fe40003f24000 */
[----:B------:R-:W-:-:S07]  /*0330*/  FSETP.GEU.AND P3, PT, R25, 1.175494350822287508e-38, PT ;  /* 0x008000001900780b */ /* 0x000fce0003f6e000 */
[----:B------:R-:W-:-:S04]  /*0340*/  @P0 FMUL R19, R19, 0.25 ;  /* 0x3e80000013130820 */ /* 0x000fc80000400000 */
[----:B------:R-:W-:Y:S01]  /*0350*/  @!P2 FMUL R19, R19, 16777216 ;  /* 0x4b8000001313a820 */ /* 0x000fe20000400000 */
[----:B------:R-:W-:-:S05]  /*0360*/  @P1 FMUL R25, R25, 0.25 ;  /* 0x3e80000019191820 */ /* 0x000fca0000400000 */
[----:B------:R-:W0:Y:S01]  /*0370*/  MUFU.RCP R19, R19 ;  /* 0x0000001300137308 */ /* 0x000e220000001000 */
[----:B------:R-:W-:Y:S01]  /*0380*/  @!P3 FMUL R25, R25, 16777216 ;  /* 0x4b8000001919b820 */ /* 0x000fe20000400000 */
[----:B------:R-:W-:-:S06]  /*0390*/  FSEL R2, R3, 1, P0 ;  /* 0x3f80000003027808 */ /* 0x000fcc0000000000 */
[----:B------:R-:W1:Y:S01]  /*03a0*/  MUFU.RCP R14, R25 ;  /* 0x00000019000e7308 */ /* 0x000e620000001000 */
[----:B------:R-:W-:Y:S01]  /*03b0*/  FSEL R3, R3, 1, P1 ;  /* 0x3f80000003037808 */ /* 0x000fe20000800000 */
[----:B------:R-:W-:Y:S01]  /*03c0*/  @!P2 FMUL R2, R2, 16777216 ;  /* 0x4b8000000202a820 */ /* 0x000fe20000400000 */
[----:B--2---:R-:W-:-:S03]  /*03d0*/  FADD R4, R4, -R0 ;  /* 0x8000000004047221 */ /* 0x004fc60000000000 */
[----:B------:R-:W-:Y:S01]  /*03e0*/  @!P3 FMUL R3, R3, 16777216 ;  /* 0x4b8000000303b820 */ /* 0x000fe20000400000 */
[----:B0-----:R-:W-:Y:S01]  /*03f0*/  FMUL R15, R19, R2 ;  /* 0x00000002130f7220 */ /* 0x001fe20000400000 */
[--C-:B------:R-:W-:Y:S01]  /*0400*/  FADD R20, R5, -R0.reuse ;  /* 0x8000000005147221 */ /* 0x100fe20000000000 */
[--C-:B------:R-:W-:Y:S01]  /*0410*/  FADD R6, R6, -R0.reuse ;  /* 0x8000000006067221 */ /* 0x100fe20000000000 */
[----:B------:R-:W-:Y:S01]  /*0420*/  FADD R0, R7, -R0 ;  /* 0x8000000007007221 */ /* 0x000fe20000000000 */
[C---:B------:R-:W-:Y:S01]  /*0430*/  FMUL R5, R15.reuse, R4 ;  /* 0x000000040f057220 */ /* 0x040fe20000400000 */
[C---:B------:R-:W-:Y:S01]  /*0440*/  FMUL R4, R15.reuse, R20 ;  /* 0x000000140f047220 */ /* 0x040fe20000400000 */
[----:B-1----:R-:W-:Y:S02]  /*0450*/  FMUL R14, R14, R3 ;  /* 0x000000030e0e7220 */ /* 0x002fe40000400000 */
[----:B------:R-:W0:Y:S01]  /*0460*/  LDC.64 R2, c[0x0][0x238] ;  /* 0x00008e00ff027b82 */ /* 0x000e220000000a00 */
[C---:B------:R-:W-:Y:S01]  /*0470*/  FMUL R20, R15.reuse, R6 ;  /* 0x000000060f147220 */ /* 0x040fe20000400000 */
[----:B------:R-:W-:Y:S01]  /*0480*/  FMUL R6, R15, R0 ;  /* 0x000000000f067220 */ /* 0x000fe20000400000 */
[--C-:B----4-:R-:W-:Y:S01]  /*0490*/  FADD R7, R8, -R16.reuse ;  /* 0x8000001008077221 */ /* 0x110fe20000000000 */
[--C-:B------:R-:W-:Y:S01]  /*04a0*/  FADD R9, R9, -R16.reuse ;  /* 0x8000001009097221 */ /* 0x100fe20000000000 */
[--C-:B------:R-:W-:Y:S01]  /*04b0*/  FADD R15, R10, -R16.reuse ;  /* 0x800000100a0f7221 */ /* 0x100fe20000000000 */
[C-C-:B-----5:R-:W-:Y:S01]  /*04c0*/  FFMA R0, R24.reuse, R5, R23.reuse ;  /* 0x0000000518007223 */ /* 0x160fe20000000017 */
[----:B------:R-:W-:Y:S01]  /*04d0*/  FADD R11, R11, -R16 ;  /* 0x800000100b0b7221 */ /* 0x000fe20000000000 */
[C-C-:B------:R-:W-:Y:S01]  /*04e0*/  FFMA R4, R24.reuse, R4, R23.reuse ;  /* 0x0000000418047223 */ /* 0x140fe20000000017 */
[C-C-:B------:R-:W-:Y:S01]  /*04f0*/  FFMA R5, R24.reuse, R20, R23.reuse ;  /* 0x0000001418057223 */ /* 0x140fe20000000017 */
[----:B------:R-:W-:Y:S01]  /*0500*/  FFMA R23, R24, R6, R23 ;  /* 0x0000000618177223 */ /* 0x000fe20000000017 */
[C---:B------:R-:W-:Y:S01]  /*0510*/  FMUL R7, R14.reuse, R7 ;  /* 0x000000070e077220 */ /* 0x040fe20000400000 */
[C---:B------:R-:W-:Y:S01]  /*0520*/  FMUL R8, R14.reuse, R9 ;  /* 0x000000090e087220 */ /* 0x040fe20000400000 */
[C---:B------:R-:W-:Y:S01]  /*0530*/  FMUL R6, R14.reuse, R15 ;  /* 0x0000000f0e067220 */ /* 0x040fe20000400000 */
[----:B------:R-:W-:Y:S01]  /*0540*/  FMUL R14, R14, R11 ;  /* 0x0000000b0e0e7220 */ /* 0x000fe20000400000 */
[C-C-:B------:R-:W-:Y:S01]  /*0550*/  FFMA R9, R12.reuse, R7, R13.reuse ;  /* 0x000000070c097223 */ /* 0x140fe2000000000d */
[C-C-:B------:R-:W-:Y:S01]  /*0560*/  FFMA R8, R12.reuse, R8, R13.reuse ;  /* 0x000000080c087223 */ /* 0x140fe2000000000d */
[C-C-:B------:R-:W-:Y:S01]  /*0570*/  FFMA R10, R12.reuse, R6, R13.reuse ;  /* 0x000000060c0a7223 */ /* 0x140fe2000000000d */
[----:B------:R-:W-:Y:S01]  /*0580*/  FFMA R14, R12, R14, R13 ;  /* 0x0000000e0c0e7223 */ /* 0x000fe2000000000d */
[----:B------:R-:W-:-:S02]  /*0590*/  FSETP.GEU.AND P6, PT, R23, RZ, PT ;  /* 0x000000ff1700720b */ /* 0x000fc40003fce000 */
[----:B------:R-:W-:Y:S02]  /*05a0*/  FSETP.GEU.AND P0, PT, R5, RZ, PT ;  /* 0x000000ff0500720b */ /* 0x000fe40003f0e000 */
[----:B------:R-:W-:Y:S02]  /*05b0*/  FSETP.GEU.AND P1, PT, R4, RZ, PT ;  /* 0x000000ff0400720b */ /* 0x000fe40003f2e000 */
[----:B------:R-:W-:Y:S02]  /*05c0*/  FSETP.GEU.AND P3, PT, R14, RZ, PT ;  /* 0x000000ff0e00720b */ /* 0x000fe40003f6e000 */
[----:B------:R-:W-:Y:S02]  /*05d0*/  SEL R7, R23, RZ, P6 ;  /* 0x000000ff17077207 */ /* 0x000fe40003000000 */
[----:B------:R-:W-:Y:S02]  /*05e0*/  FSETP.GEU.AND P2, PT, R0, RZ, PT ;  /* 0x000000ff0000720b */ /* 0x000fe40003f4e000 */
[----:B------:R-:W-:-:S02]  /*05f0*/  FSETP.GEU.AND P4, PT, R10, RZ, PT ;  /* 0x000000ff0a00720b */ /* 0x000fc40003f8e000 */
[----:B------:R-:W-:Y:S02]  /*0600*/  FSETP.GEU.AND P5, PT, R9, RZ, PT ;  /* 0x000000ff0900720b */ /* 0x000fe40003fae000 */
[----:B------:R-:W-:Y:S02]  /*0610*/  FSETP.GEU.AND P6, PT, R8, RZ, PT ;  /* 0x000000ff0800720b */ /* 0x000fe40003fce000 */
[----:B------:R-:W-:Y:S01]  /*0620*/  SEL R6, R5, RZ, P0 ;  /* 0x000000ff05067207 */ /* 0x000fe20000000000 */
[----:B0-----:R-:W-:Y:S01]  /*0630*/  IMAD.WIDE R2, R18, 0x4, R2 ;  /* 0x0000000412027825 */ /* 0x001fe200078e0202 */
[----:B------:R-:W-:Y:S02]  /*0640*/  SEL R5, R4, RZ, P1 ;  /* 0x000000ff04057207 */ /* 0x000fe40000800000 */
[----:B------:R-:W-:Y:S02]  /*0650*/  SEL R15, R14, RZ, P3 ;  /* 0x000000ff0e0f7207 */ /* 0x000fe40001800000 */
[----:B------:R-:W-:-:S02]  /*0660*/  SEL R4, R0, RZ, P2 ;  /* 0x000000ff00047207 */ /* 0x000fc40001000000 */
[----:B------:R-:W-:Y:S02]  /*0670*/  SEL R14, R10, RZ, P4 ;  /* 0x000000ff0a0e7207 */ /* 0x000fe40002000000 */
[----:B------:R-:W-:Y:S02]  /*0680*/  SEL R12, R9, RZ, P5 ;  /* 0x000000ff090c7207 */ /* 0x000fe40002800000 */
[----:B------:R-:W-:Y:S01]  /*0690*/  SEL R13, R8, RZ, P6 ;  /* 0x000000ff080d7207 */ /* 0x000fe20003000000 */
[----:B------:R-:W-:Y:S04]  /*06a0*/  STG.E.128 desc[UR4][R2.64], R4 ;  /* 0x0000000402007986 */ /* 0x000fe8000c101d04 */
[----:B------:R-:W-:Y:S01]  /*06b0*/  STG.E.128 desc[UR4][R2.64+0x800], R12 ;  /* 0x0008000c02007986 */ /* 0x000fe2000c101d04 */
[----:B------:R-:W-:Y:S05]  /*06c0*/  EXIT ;  /* 0x000000000000794d */ /* 0x000fea0003800000 */
.L_x_0:
[----:B------:R-:W-:-:S00]  /*06d0*/  BRA `(.L_x_0) ;  /* 0xfffffffc00fc7947 */ /* 0x000fc0000383ffff */
[----:B------:R-:W-:-:S00]  /*06e0*/  NOP ;  /* 0x0000000000007918 */ /* 0x000fc00000000000 */
        /* <DEDUP_REMOVED lines=9> */
.L_x_1:


//--------------------- .nv.global.init           --------------------------
	.section	.nv.global.init,"aw",@progbits
.nv.global.init:
	.type		_$_str,@object
	.size		_$_str,(_$_str_$_2 - _$_str)
_$_str:
        /*0000*/ 	.byte	0x5f, 0x5f, 0x43, 0x55, 0x44, 0x41, 0x5f, 0x46, 0x54, 0x5a, 0x00
	.type		_$_str_$_2,@object
	.size		_$_str_$_2,(.L_1 - _$_str_$_2)
_$_str_$_2:
        /*000b*/ 	.byte	0x5f, 0x5f, 0x43, 0x55, 0x44, 0x41, 0x5f, 0x50, 0x52, 0x45, 0x43, 0x5f, 0x53, 0x51, 0x52, 0x54
        /*001b*/ 	.byte	0x00
.L_1:


//--------------------- .nv.constant0.triton_poi_fused__native_batch_norm_legit_no_training_relu_3 --------------------------
	.section	.nv.constant0.triton_poi_fused__native_batch_norm_legit_no_training_relu_3,"a",@progbits
	.sectionflags	@""
	.align	4
.nv.constant0.triton_poi_fused__native_batch_norm_legit_no_training_relu_3:
	.zero		580
